//
// Generated by NVIDIA NVVM Compiler
//
// Compiler Build ID: CL-36424714
// Cuda compilation tools, release 13.0, V13.0.88
// Based on NVVM 20.0.0
//

.version 9.0
.target sm_100
.address_size 64

	// .globl	_Z9test_ProgPii

.visible .entry _Z9test_ProgPii(
	.param .u64 .ptr .align 1 _Z9test_ProgPii_param_0,
	.param .u32 _Z9test_ProgPii_param_1
)
{
	.reg .b32 	%r<9>;
	.reg .b64 	%rd<5>;

	ld.param.u64 	%rd1, [_Z9test_ProgPii_param_0];
	cvta.to.global.u64 	%rd2, %rd1;
	mov.u32 	%r1, %tid.x;
	mov.u32 	%r2, %ctaid.x;
	mov.u32 	%r3, %ntid.x;
	mad.lo.s32 	%r4, %r3, %r2, %r1;
	mul.wide.s32 	%rd3, %r4, 4;
	add.s64 	%rd4, %rd2, %rd3;
	ld.global.u32 	%r5, [%rd4+4];
	ld.global.u32 	%r6, [%rd4];
	add.s32 	%r7, %r5, %r6;
	add.s32 	%r8, %r7, 11;
	st.global.u32 	[%rd4], %r8;
	ret;

}


// ===== COMPILED SASS (sm_100) =====

	.target	sm_100

	.elftype	@"ET_EXEC"


//--------------------- .note.nv.tkinfo           --------------------------
	.section	.note.nv.tkinfo,"",@"SHT_NOTE"
	.sectionflags	@"SHF_NOTE_NV_TKINFO"
	.tkinfo
        /*0018*/ 	.word	0x00000002
        /*0030*/ 	.string	""
        /*0030*/ 	.string	"ptxas"
        /*0030*/ 	.string	"Cuda compilation tools, release 13.0, V13.0.88"
        /*0030*/ 	.string	"Build cuda_13.0.r13.0/compiler.36424714_0"
        /*0030*/ 	.string	"-arch sm_100 -m 64 "



//--------------------- .note.nv.cuinfo           --------------------------
	.section	.note.nv.cuinfo,"",@"SHT_NOTE"
	.sectionflags	@"SHF_NOTE_NV_CUINFO"
        /*0018*/ 	.short	0x0002
        /*001a*/ 	.short	0x0064
        /*001c*/ 	.short	0x0082
	.zero		2


//--------------------- .nv.info                  --------------------------
	.section	.nv.info,"",@"SHT_CUDA_INFO"
	.align	4


	//----- nvinfo : EIATTR_REGCOUNT
	.align		4
        /*0000*/ 	.byte	0x04, 0x2f
        /*0002*/ 	.short	(.L_1 - .L_0)
	.align		4
.L_0:
        /*0004*/ 	.word	index@(_Z9test_ProgPii)
        /*0008*/ 	.word	0x00000008


	//----- nvinfo : EIATTR_FRAME_SIZE
	.align		4
.L_1:
        /*000c*/ 	.byte	0x04, 0x11
        /*000e*/ 	.short	(.L_3 - .L_2)
	.align		4
.L_2:
        /*0010*/ 	.word	index@(_Z9test_ProgPii)
        /*0014*/ 	.word	0x00000000


	//----- nvinfo : EIATTR_MIN_STACK_SIZE
	.align		4
.L_3:
        /*0018*/ 	.byte	0x04, 0x12
        /*001a*/ 	.short	(.L_5 - .L_4)
	.align		4
.L_4:
        /*001c*/ 	.word	index@(_Z9test_ProgPii)
        /*0020*/ 	.word	0x00000000
.L_5:


//--------------------- .nv.compat                --------------------------
	.section	.nv.compat,"",@"SHT_CUDA_COMPAT_INFO"
	.align	4
        /*0000*/ 	.byte	0x02, 0x09, 0x00, 0x00, 0x02, 0x02, 0x01, 0x00, 0x02, 0x05, 0x05, 0x00, 0x03, 0x07, 0x01, 0x01
        /*0010*/ 	.byte	0x02, 0x03, 0x00, 0x00, 0x02, 0x06, 0x01, 0x00, 0x04, 0x0b, 0x08, 0x00, 0x09, 0x00, 0x00, 0x00
        /*0020*/ 	.byte	0x00, 0x00, 0x00, 0x00


//--------------------- .nv.info._Z9test_ProgPii  --------------------------
	.section	.nv.info._Z9test_ProgPii,"",@"SHT_CUDA_INFO"
	.sectionflags	@""
	.align	4


	//----- nvinfo : EIATTR_CUDA_API_VERSION
	.align		4
        /*0000*/ 	.byte	0x04, 0x37
        /*0002*/ 	.short	(.L_7 - .L_6)
.L_6:
        /*0004*/ 	.word	0x00000082


	//----- nvinfo : EIATTR_KPARAM_INFO
	.align		4
.L_7:
        /*0008*/ 	.byte	0x04, 0x17
        /*000a*/ 	.short	(.L_9 - .L_8)
.L_8:
        /*000c*/ 	.word	0x00000000
        /*0010*/ 	.short	0x0001
        /*0012*/ 	.short	0x0008
        /*0014*/ 	.byte	0x00, 0xf0, 0x11, 0x00


	//----- nvinfo : EIATTR_KPARAM_INFO
	.align		4
.L_9:
        /*0018*/ 	.byte	0x04, 0x17
        /*001a*/ 	.short	(.L_11 - .L_10)
.L_10:
        /*001c*/ 	.word	0x00000000
        /*0020*/ 	.short	0x0000
        /*0022*/ 	.short	0x0000
        /*0024*/ 	.byte	0x00, 0xf5, 0x21, 0x00


	//----- nvinfo : EIATTR_SPARSE_MMA_MASK
	.align		4
.L_11:
        /*0028*/ 	.byte	0x03, 0x50
        /*002a*/ 	.short	0x0000


	//----- nvinfo : EIATTR_MAXREG_COUNT
	.align		4
        /*002c*/ 	.byte	0x03, 0x1b
        /*002e*/ 	.short	0x00ff


	//----- nvinfo : EIATTR_MERCURY_ISA_VERSION
	.align		4
        /*0030*/ 	.byte	0x03, 0x5f
        /*0032*/ 	.short	0x0101


	//----- nvinfo : EIATTR_VRC_CTA_INIT_COUNT
	.align		4
        /*0034*/ 	.byte	0x02, 0x4a
	.zero		1
	.zero		1


	//----- nvinfo : EIATTR_EXIT_INSTR_OFFSETS
	.align		4
        /*0038*/ 	.byte	0x04, 0x1c
        /*003a*/ 	.short	(.L_13 - .L_12)


	//   ....[0]....
.L_12:
        /*003c*/ 	.word	0x000000c0


	//----- nvinfo : EIATTR_CBANK_PARAM_SIZE
	.align		4
.L_13:
        /*0040*/ 	.byte	0x03, 0x19
        /*0042*/ 	.short	0x000c


	//----- nvinfo : EIATTR_PARAM_CBANK
	.align		4
        /*0044*/ 	.byte	0x04, 0x0a
        /*0046*/ 	.short	(.L_15 - .L_14)
	.align		4
.L_14:
        /*0048*/ 	.word	index@(.nv.constant0._Z9test_ProgPii)
        /*004c*/ 	.short	0x0380
        /*004e*/ 	.short	0x000c


	//----- nvinfo : EIATTR_SW_WAR
	.align		4
.L_15:
        /*0050*/ 	.byte	0x04, 0x36
        /*0052*/ 	.short	(.L_17 - .L_16)
.L_16:
        /*0054*/ 	.word	0x00000008
.L_17:


//--------------------- .nv.callgraph             --------------------------
	.section	.nv.callgraph,"",@"SHT_CUDA_CALLGRAPH"
	.align	4
	.sectionentsize	8
	.align		4
        /*0000*/ 	.word	0x00000000
	.align		4
        /*0004*/ 	.word	0xffffffff
	.align		4
        /*0008*/ 	.word	0x00000000
	.align		4
        /*000c*/ 	.word	0xfffffffe
	.align		4
        /*0010*/ 	.word	0x00000000
	.align		4
        /*0014*/ 	.word	0xfffffffd
	.align		4
        /*0018*/ 	.word	0x00000000
	.align		4
        /*001c*/ 	.word	0xfffffffc


//--------------------- .text._Z9test_ProgPii     --------------------------
	.section	.text._Z9test_ProgPii,"ax",@progbits
	.align	128
        .global         _Z9test_ProgPii
        .type           _Z9test_ProgPii,@function
        .size           _Z9test_ProgPii,(.L_x_1 - _Z9test_ProgPii)
        .other          _Z9test_ProgPii,@"STO_CUDA_ENTRY STV_DEFAULT"
_Z9test_ProgPii:
.text._Z9test_ProgPii:
[----:B------:R-:W-:Y:S01]  /*0000*/  LDC R1, c[0x0][0x37c] ;  /* 0x0000df00ff017b82 */ /* 0x000fe20000000800 */
[----:B------:R-:W0:Y:S07]  /*0010*/  S2R R5, SR_TID.X ;  /* 0x0000000000057919 */ /* 0x000e2e0000002100 */
[----:B------:R-:W0:Y:S01]  /*0020*/  S2UR UR6, SR_CTAID.X ;  /* 0x00000000000679c3 */ /* 0x000e220000002500 */
[----:B------:R-:W1:Y:S07]  /*0030*/  LDCU.64 UR4, c[0x0][0x358] ;  /* 0x00006b00ff0477ac */ /* 0x000e6e0008000a00 */
[----:B------:R-:W0:Y:S08]  /*0040*/  LDC R0, c[0x0][0x360] ;  /* 0x0000d800ff007b82 */ /* 0x000e300000000800 */
[----:B------:R-:W2:Y:S01]  /*0050*/  LDC.64 R2, c[0x0][0x380] ;  /* 0x0000e000ff027b82 */ /* 0x000ea20000000a00 */
[----:B0-----:R-:W-:-:S04]  /*0060*/  IMAD R5, R0, UR6, R5 ;  /* 0x0000000600057c24 */ /* 0x001fc8000f8e0205 */
[----:B--2---:R-:W-:-:S05]  /*0070*/  IMAD.WIDE R2, R5, 0x4, R2 ;  /* 0x0000000405027825 */ /* 0x004fca00078e0202 */
[----:B-1----:R-:W2:Y:S04]  /*0080*/  LDG.E R0, desc[UR4][R2.64+0x4] ;  /* 0x0000040402007981 */ /* 0x002ea8000c1e1900 */
[----:B------:R-:W2:Y:S02]  /*0090*/  LDG.E R5, desc[UR4][R2.64] ;  /* 0x0000000402057981 */ /* 0x000ea4000c1e1900 */
[----:B--2---:R-:W-:-:S05]  /*00a0*/  IADD3 R5, PT, PT, R0, 0xb, R5 ;  /* 0x0000000b00057810 */ /* 0x004fca0007ffe005 */
[----:B------:R-:W-:Y:S01]  /*00b0*/  STG.E desc[UR4][R2.64], R5 ;  /* 0x0000000502007986 */ /* 0x000fe2000c101904 */
[----:B------:R-:W-:Y:S05]  /*00c0*/  EXIT ;  /* 0x000000000000794d */ /* 0x000fea0003800000 */
.L_x_0:
[----:B------:R-:W-:-:S00]  /*00d0*/  BRA `(.L_x_0) ;  /* 0xfffffffc00fc7947 */ /* 0x000fc0000383ffff */
[----:B------:R-:W-:-:S00]  /*00e0*/  NOP ;  /* 0x0000000000007918 */ /* 0x000fc00000000000 */
        /* <DEDUP_REMOVED lines=9> */
.L_x_1:


//--------------------- .nv.shared.reserved.0     --------------------------
	.section	.nv.shared.reserved.0,"aw",@nobits
	.weak		__nv_reservedSMEM_offset_0_alias
	.size		__nv_reservedSMEM_offset_0_alias, 0, 64
	.other		__nv_reservedSMEM_offset_0_alias,@"STO_CUDA_RESERVED_SHARED STV_DEFAULT"
__nv_reservedSMEM_offset_0_alias:
	.zero		0
	.zero		64


//--------------------- .nv.constant0._Z9test_ProgPii --------------------------
	.section	.nv.constant0._Z9test_ProgPii,"a",@progbits
	.sectionflags	@""
	.align	4
.nv.constant0._Z9test_ProgPii:
	.zero		908


//--------------------- SYMBOLS --------------------------

	.type		.nv.reservedSmem.offset0,@object
	.size		.nv.reservedSmem.offset0,0x4
